	.headerflags	@"EF_CUDA_TEXMODE_UNIFIED EF_CUDA_64BIT_ADDRESS EF_CUDA_ACCELERATORS EF_CUDA_SM90 EF_CUDA_VIRTUAL_SM(EF_CUDA_SM90)"
	.elftype	@"ET_EXEC"


//--------------------- .nv.info                  --------------------------
	.section	.nv.info,"",@"SHT_CUDA_INFO"
	.align	4


	//----- nvinfo : EIATTR_REGCOUNT
	.align		4
        /*0000*/ 	.byte	0x04, 0x2f
        /*0002*/ 	.short	(.L_1 - .L_0)
	.align		4
.L_0:
        /*0004*/ 	.word	index@(triton_poi_fused_add_convolution_leaky_relu_33)
        /*0008*/ 	.word	0x00000016


	//----- nvinfo : EIATTR_MIN_STACK_SIZE
	.align		4
.L_1:
        /*000c*/ 	.byte	0x04, 0x12
        /*000e*/ 	.short	(.L_3 - .L_2)
	.align		4
.L_2:
        /*0010*/ 	.word	index@(triton_poi_fused_add_convolution_leaky_relu_33)
        /*0014*/ 	.word	0x00000000


	//----- nvinfo : EIATTR_FRAME_SIZE
	.align		4
.L_3:
        /*0018*/ 	.byte	0x04, 0x11
        /*001a*/ 	.short	(.L_5 - .L_4)
	.align		4
.L_4:
        /*001c*/ 	.word	index@(triton_poi_fused_add_convolution_leaky_relu_33)
        /*0020*/ 	.word	0x00000000


	//----- nvinfo : EIATTR_MIN_STACK_SIZE
	.align		4
.L_5:
        /*0024*/ 	.byte	0x04, 0x12
        /*0026*/ 	.short	(.L_7 - .L_6)
	.align		4
.L_6:
        /*0028*/ 	.word	index@(triton_poi_fused_add_convolution_leaky_relu_33)
        /*002c*/ 	.word	0x00000000
.L_7:


//--------------------- .nv.info.triton_poi_fused_add_convolution_leaky_relu_33 --------------------------
	.section	.nv.info.triton_poi_fused_add_convolution_leaky_relu_33,"",@"SHT_CUDA_INFO"
	.sectionflags	@""
	.align	4


	//----- nvinfo : EIATTR_CUDA_API_VERSION
	.align		4
        /*0000*/ 	.byte	0x04, 0x37
        /*0002*/ 	.short	(.L_9 - .L_8)
.L_8:
        /*0004*/ 	.word	0x0000007c


	//----- nvinfo : EIATTR_KPARAM_INFO
	.align		4
.L_9:
        /*0008*/ 	.byte	0x04, 0x17
        /*000a*/ 	.short	(.L_11 - .L_10)
.L_10:
        /*000c*/ 	.word	0x00000000
        /*0010*/ 	.short	0x0005
        /*0012*/ 	.short	0x0028
        /*0014*/ 	.byte	0x00, 0xf0, 0x11, 0x00


	//----- nvinfo : EIATTR_KPARAM_INFO
	.align		4
.L_11:
        /*0018*/ 	.byte	0x04, 0x17
        /*001a*/ 	.short	(.L_13 - .L_12)
.L_12:
        /*001c*/ 	.word	0x00000000
        /*0020*/ 	.short	0x0004
        /*0022*/ 	.short	0x0020
        /*0024*/ 	.byte	0x00, 0xf4, 0x21, 0x00


	//----- nvinfo : EIATTR_KPARAM_INFO
	.align		4
.L_13:
        /*0028*/ 	.byte	0x04, 0x17
        /*002a*/ 	.short	(.L_15 - .L_14)
.L_14:
        /*002c*/ 	.word	0x00000000
        /*0030*/ 	.short	0x0003
        /*0032*/ 	.short	0x0018
        /*0034*/ 	.byte	0x00, 0xf4, 0x21, 0x00


	//----- nvinfo : EIATTR_KPARAM_INFO
	.align		4
.L_15:
        /*0038*/ 	.byte	0x04, 0x17
        /*003a*/ 	.short	(.L_17 - .L_16)
.L_16:
        /*003c*/ 	.word	0x00000000
        /*0040*/ 	.short	0x0002
        /*0042*/ 	.short	0x0010
        /*0044*/ 	.byte	0x00, 0xf4, 0x21, 0x00


	//----- nvinfo : EIATTR_KPARAM_INFO
	.align		4
.L_17:
        /*0048*/ 	.byte	0x04, 0x17
        /*004a*/ 	.short	(.L_19 - .L_18)
.L_18:
        /*004c*/ 	.word	0x00000000
        /*0050*/ 	.short	0x0001
        /*0052*/ 	.short	0x0008
        /*0054*/ 	.byte	0x00, 0xf4, 0x21, 0x00


	//----- nvinfo : EIATTR_KPARAM_INFO
	.align		4
.L_19:
        /*0058*/ 	.byte	0x04, 0x17
        /*005a*/ 	.short	(.L_21 - .L_20)
.L_20:
        /*005c*/ 	.word	0x00000000
        /*0060*/ 	.short	0x0000
        /*0062*/ 	.short	0x0000
        /*0064*/ 	.byte	0x00, 0xf4, 0x21, 0x00


	//----- nvinfo : EIATTR_SPARSE_MMA_MASK
	.align		4
.L_21:
        /*0068*/ 	.byte	0x03, 0x50
        /*006a*/ 	.short	0x0000


	//----- nvinfo : EIATTR_MAXREG_COUNT
	.align		4
        /*006c*/ 	.byte	0x03, 0x1b
        /*006e*/ 	.short	0x00ff


	//----- nvinfo : EIATTR_EXIT_INSTR_OFFSETS
	.align		4
        /*0070*/ 	.byte	0x04, 0x1c
        /*0072*/ 	.short	(.L_23 - .L_22)


	//   ....[0]....
.L_22:
        /*0074*/ 	.word	0x00000340


	//----- nvinfo : EIATTR_REQNTID
	.align		4
.L_23:
        /*0078*/ 	.byte	0x04, 0x10
        /*007a*/ 	.short	(.L_25 - .L_24)
.L_24:
        /*007c*/ 	.word	0x00000080
        /*0080*/ 	.word	0x00000001
        /*0084*/ 	.word	0x00000001


	//----- nvinfo : EIATTR_CBANK_PARAM_SIZE
	.align		4
.L_25:
        /*0088*/ 	.byte	0x03, 0x19
        /*008a*/ 	.short	0x002c


	//----- nvinfo : EIATTR_PARAM_CBANK
	.align		4
        /*008c*/ 	.byte	0x04, 0x0a
        /*008e*/ 	.short	(.L_27 - .L_26)
	.align		4
.L_26:
        /*0090*/ 	.word	index@(.nv.constant0.triton_poi_fused_add_convolution_leaky_relu_33)
        /*0094*/ 	.short	0x0210
        /*0096*/ 	.short	0x002c


	//----- nvinfo : EIATTR_SW_WAR
	.align		4
.L_27:
        /*0098*/ 	.byte	0x04, 0x36
        /*009a*/ 	.short	(.L_29 - .L_28)
.L_28:
        /*009c*/ 	.word	0x00000008
.L_29:


//--------------------- .nv.callgraph             --------------------------
	.section	.nv.callgraph,"",@"SHT_CUDA_CALLGRAPH"
	.align	4
	.sectionentsize	8
	.align		4
        /*0000*/ 	.word	0x00000000
	.align		4
        /*0004*/ 	.word	0xffffffff
	.align		4
        /*0008*/ 	.word	0x00000000
	.align		4
        /*000c*/ 	.word	0xfffffffe
	.align		4
        /*0010*/ 	.word	0x00000000
	.align		4
        /*0014*/ 	.word	0xfffffffd
	.align		4
        /*0018*/ 	.word	0x00000000
	.align		4
        /*001c*/ 	.word	0xfffffffc


//--------------------- .text.triton_poi_fused_add_convolution_leaky_relu_33 --------------------------
	.section	.text.triton_poi_fused_add_convolution_leaky_relu_33,"ax",@progbits
	.align	128
        .global         triton_poi_fused_add_convolution_leaky_relu_33
        .type           triton_poi_fused_add_convolution_leaky_relu_33,@function
        .size           triton_poi_fused_add_convolution_leaky_relu_33,(.L_x_1 - triton_poi_fused_add_convolution_leaky_relu_33)
        .other          triton_poi_fused_add_convolution_leaky_relu_33,@"STO_CUDA_ENTRY STV_DEFAULT"
triton_poi_fused_add_convolution_leaky_relu_33:
.text.triton_poi_fused_add_convolution_leaky_relu_33:
[----:B------:R-:W-:Y:S01]  /*0000*/  LDC R1, c[0x0][0x28] ;  /* 0x00000a00ff017b82 */ /* 0x000fe20000000800 */
[----:B------:R-:W1:Y:S01]  /*0010*/  S2R R0, SR_TID.X ;  /* 0x0000000000007919 */ /* 0x000e620000002100 */
[----:B------:R-:W-:Y:S01]  /*0020*/  ULDC.64 UR4, c[0x0][0x208] ;  /* 0x0000820000047ab9 */ /* 0x000fe20000000a00 */
[----:B------:R-:W-:Y:S01]  /*0030*/  ULDC.64 UR6, c[0x0][0x228] ;  /* 0x00008a0000067ab9 */ /* 0x000fe20000000a00 */
[----:B------:R-:W2:Y:S01]  /*0040*/  S2R R3, SR_CTAID.X ;  /* 0x0000000000037919 */ /* 0x000ea20000002500 */
[----:B-1----:R-:W-:-:S05]  /*0050*/  IMAD.SHL.U32 R0, R0, 0x2, RZ ;  /* 0x0000000200007824 */ /* 0x002fca00078e00ff */
[----:B------:R-:W-:-:S05]  /*0060*/  LOP3.LUT R0, R0, 0xfe, RZ, 0xc0, !PT ;  /* 0x000000fe00007812 */ /* 0x000fca00078ec0ff */
[----:B--2---:R-:W-:Y:S02]  /*0070*/  IMAD R0, R3, 0x100, R0 ;  /* 0x0000010003007824 */ /* 0x004fe400078e0200 */
[----:B------:R-:W1:Y:S02]  /*0080*/  LDC.64 R2, c[0x0][0x218] ;  /* 0x00008600ff027b82 */ /* 0x000e640000000a00 */
[----:B------:R-:W-:Y:S01]  /*0090*/  IMAD.HI R6, R0, 0x55555556, RZ ;  /* 0x5555555600067827 */ /* 0x000fe200078e02ff */
[----:B------:R-:W-:-:S04]  /*00a0*/  IADD3 R4, R0, 0x1, RZ ;  /* 0x0000000100047810 */ /* 0x000fc80007ffe0ff */
[----:B------:R-:W-:Y:S01]  /*00b0*/  LEA.HI R8, R6, R6, RZ, 0x1 ;  /* 0x0000000606087211 */ /* 0x000fe200078f08ff */
[----:B------:R-:W-:Y:S02]  /*00c0*/  IMAD.HI R7, R4, 0x55555556, RZ ;  /* 0x5555555604077827 */ /* 0x000fe400078e02ff */
[----:B------:R-:W2:Y:S03]  /*00d0*/  LDC.64 R4, c[0x0][0x210] ;  /* 0x00008400ff047b82 */ /* 0x000ea60000000a00 */
[----:B------:R-:W-:Y:S02]  /*00e0*/  LEA.HI R9, R7, R7, RZ, 0x1 ;  /* 0x0000000707097211 */ /* 0x000fe400078f08ff */
[----:B------:R-:W-:Y:S02]  /*00f0*/  SHF.R.S32.HI R7, RZ, 0x1f, R8 ;  /* 0x0000001fff077819 */ /* 0x000fe40000011408 */
[----:B------:R-:W-:-:S02]  /*0100*/  SHF.R.S32.HI R6, RZ, 0x1f, R9 ;  /* 0x0000001fff067819 */ /* 0x000fc40000011409 */
[----:B------:R-:W-:Y:S02]  /*0110*/  LEA.HI R7, R7, R8, RZ, 0xa ;  /* 0x0000000807077211 */ /* 0x000fe400078f50ff */
[----:B------:R-:W-:Y:S02]  /*0120*/  LEA.HI R6, R6, R9, RZ, 0xa ;  /* 0x0000000906067211 */ /* 0x000fe400078f50ff */
[----:B------:R-:W-:Y:S02]  /*0130*/  LOP3.LUT R11, R7, 0xfffffc00, RZ, 0xc0, !PT ;  /* 0xfffffc00070b7812 */ /* 0x000fe400078ec0ff */
[----:B------:R-:W-:Y:S02]  /*0140*/  LOP3.LUT R10, R6, 0xfffffc00, RZ, 0xc0, !PT ;  /* 0xfffffc00060a7812 */ /* 0x000fe400078ec0ff */
[----:B------:R-:W3:Y:S01]  /*0150*/  LDC.64 R6, c[0x0][0x220] ;  /* 0x00008800ff067b82 */ /* 0x000ee20000000a00 */
[----:B------:R-:W-:Y:S01]  /*0160*/  IMAD.IADD R13, R8, 0x1, -R11 ;  /* 0x00000001080d7824 */ /* 0x000fe200078e0a0b */
[----:B------:R-:W-:-:S03]  /*0170*/  IADD3 R15, R9, -R10, RZ ;  /* 0x8000000a090f7210 */ /* 0x000fc60007ffe0ff */
[----:B-1----:R-:W-:-:S04]  /*0180*/  IMAD.WIDE R8, R13, 0x4, R2 ;  /* 0x000000040d087825 */ /* 0x002fc800078e0202 */
[----:B------:R-:W-:Y:S02]  /*0190*/  IMAD.WIDE R10, R15, 0x4, R2 ;  /* 0x000000040f0a7825 */ /* 0x000fe400078e0202 */
[----:B------:R1:W4:Y:S02]  /*01a0*/  LDG.E.EL R9, desc[UR4][R8.64] ;  /* 0x0000000408097981 */ /* 0x000324000c2e1900 */
[----:B--2---:R-:W-:Y:S02]  /*01b0*/  IMAD.WIDE R4, R0, 0x4, R4 ;  /* 0x0000000400047825 */ /* 0x004fe400078e0204 */
[----:B------:R-:W2:Y:S04]  /*01c0*/  LDG.E.EL R10, desc[UR4][R10.64] ;  /* 0x000000040a0a7981 */ /* 0x000ea8000c2e1900 */
[----:B------:R-:W4:Y:S01]  /*01d0*/  LDG.E.64 R2, desc[UR4][R4.64] ;  /* 0x0000000404027981 */ /* 0x000f22000c1e1b00 */
[----:B---3--:R-:W-:-:S04]  /*01e0*/  IMAD.WIDE R12, R13, 0x4, R6 ;  /* 0x000000040d0c7825 */ /* 0x008fc800078e0206 */
[----:B------:R-:W-:Y:S02]  /*01f0*/  IMAD.WIDE R6, R15, 0x4, R6 ;  /* 0x000000040f067825 */ /* 0x000fe400078e0206 */
[----:B------:R-:W3:Y:S01]  /*0200*/  LDG.E.EL R13, desc[UR4][R12.64] ;  /* 0x000000040c0d7981 */ /* 0x000ee2000c2e1900 */
[----:B------:R-:W5:Y:S03]  /*0210*/  LDC.64 R14, c[0x0][0x230] ;  /* 0x00008c00ff0e7b82 */ /* 0x000f660000000a00 */
[----:B------:R-:W3:Y:S01]  /*0220*/  LDG.E.EL R6, desc[UR4][R6.64] ;  /* 0x0000000406067981 */ /* 0x000ee2000c2e1900 */
[----:B-1----:R-:W-:Y:S02]  /*0230*/  IADD3 R8, P2, R0, UR6, RZ ;  /* 0x0000000600087c10 */ /* 0x002fe4000ff5e0ff */
[C---:B----4-:R-:W-:Y:S02]  /*0240*/  FSETP.GT.AND P1, PT, R2.reuse, -R9, PT ;  /* 0x800000090200720b */ /* 0x050fe40003f24000 */
[C---:B--2---:R-:W-:Y:S01]  /*0250*/  FSETP.GT.AND P0, PT, R3.reuse, -R10, PT ;  /* 0x8000000a0300720b */ /* 0x044fe20003f04000 */
[----:B------:R-:W-:Y:S01]  /*0260*/  FADD R16, R2, R9 ;  /* 0x0000000902107221 */ /* 0x000fe20000000000 */
[----:B------:R-:W-:Y:S01]  /*0270*/  FADD R17, R3, R10 ;  /* 0x0000000a03117221 */ /* 0x000fe20000000000 */
[----:B------:R-:W-:-:S02]  /*0280*/  SEL R2, RZ, 0x1, !P1 ;  /* 0x00000001ff027807 */ /* 0x000fc40004800000 */
[----:B------:R-:W-:-:S04]  /*0290*/  SEL R9, RZ, 0x100, !P0 ;  /* 0x00000100ff097807 */ /* 0x000fc80004000000 */
[----:B------:R-:W-:Y:S02]  /*02a0*/  IADD3 R19, R2, R9, RZ ;  /* 0x0000000902137210 */ /* 0x000fe40007ffe0ff */
[----:B------:R-:W-:Y:S02]  /*02b0*/  @!P1 FMUL R16, R16, 0.10000000149011611938 ;  /* 0x3dcccccd10109820 */ /* 0x000fe40000400000 */
[----:B------:R-:W-:Y:S01]  /*02c0*/  @!P0 FMUL R17, R17, 0.10000000149011611938 ;  /* 0x3dcccccd11118820 */ /* 0x000fe20000400000 */
[C---:B------:R-:W-:Y:S01]  /*02d0*/  LEA.HI.X.SX32 R9, R0.reuse, UR7, 0x1, P2 ;  /* 0x0000000700097c11 */ /* 0x040fe200090f0eff */
[----:B-----5:R-:W-:-:S04]  /*02e0*/  IMAD.WIDE R2, R0, 0x4, R14 ;  /* 0x0000000400027825 */ /* 0x020fc800078e020e */
[----:B---3--:R-:W-:Y:S01]  /*02f0*/  FADD R10, R13, R16 ;  /* 0x000000100d0a7221 */ /* 0x008fe20000000000 */
[----:B------:R-:W-:Y:S01]  /*0300*/  FADD R11, R6, R17 ;  /* 0x00000011060b7221 */ /* 0x000fe20000000000 */
[----:B------:R-:W-:Y:S04]  /*0310*/  STG.E.U16 desc[UR4][R8.64], R19 ;  /* 0x0000001308007986 */ /* 0x000fe8000c101504 */
[----:B------:R-:W-:Y:S04]  /*0320*/  STG.E.64 desc[UR4][R4.64], R16 ;  /* 0x0000001004007986 */ /* 0x000fe8000c101b04 */
[----:B------:R-:W-:Y:S01]  /*0330*/  STG.E.64 desc[UR4][R2.64], R10 ;  /* 0x0000000a02007986 */ /* 0x000fe2000c101b04 */
[----:B------:R-:W-:Y:S05]  /*0340*/  EXIT ;  /* 0x000000000000794d */ /* 0x000fea0003800000 */
.L_x_0:
[----:B------:R-:W-:-:S00]  /*0350*/  BRA `(.L_x_0) ;  /* 0xfffffffc00fc7947 */ /* 0x000fc0000383ffff */
[----:B------:R-:W-:-:S00]  /*0360*/  NOP ;  /* 0x0000000000007918 */ /* 0x000fc00000000000 */
        /* <DEDUP_REMOVED lines=9> */
.L_x_1:


//--------------------- .nv.constant0.triton_poi_fused_add_convolution_leaky_relu_33 --------------------------
	.section	.nv.constant0.triton_poi_fused_add_convolution_leaky_relu_33,"a",@progbits
	.sectionflags	@""
	.align	4
.nv.constant0.triton_poi_fused_add_convolution_leaky_relu_33:
	.zero		572
